//
// Generated by NVIDIA NVVM Compiler
//
// Compiler Build ID: CL-36424714
// Cuda compilation tools, release 13.0, V13.0.88
// Based on NVVM 20.0.0
//

.version 9.0
.target sm_100
.address_size 64

	// .globl	saxpy

.visible .entry saxpy(
	.param .u64 .ptr .align 1 saxpy_param_0,
	.param .u64 .ptr .align 1 saxpy_param_1,
	.param .u64 saxpy_param_2,
	.param .u64 saxpy_param_3,
	.param .u64 saxpy_param_4,
	.param .f32 saxpy_param_5
)
{
	.reg .pred 	%p<8>;
	.reg .b32 	%r<9>;
	.reg .b32 	%f<7>;
	.reg .b64 	%rd<22>;

	ld.param.u64 	%rd3, [saxpy_param_0];
	ld.param.u64 	%rd4, [saxpy_param_1];
	ld.param.u64 	%rd5, [saxpy_param_3];
	ld.param.u64 	%rd6, [saxpy_param_4];
	ld.param.f32 	%f1, [saxpy_param_5];
	mov.u32 	%r1, %ctaid.y;
	mov.u32 	%r2, %ntid.y;
	mov.u32 	%r3, %tid.y;
	mad.lo.s32 	%r4, %r1, %r2, %r3;
	cvt.u64.u32 	%rd1, %r4;
	mov.u32 	%r5, %ctaid.x;
	mov.u32 	%r6, %ntid.x;
	mov.u32 	%r7, %tid.x;
	mad.lo.s32 	%r8, %r5, %r6, %r7;
	cvt.u64.u32 	%rd2, %r8;
	setp.le.u64 	%p1, %rd6, %rd1;
	setp.le.u64 	%p2, %rd5, %rd2;
	or.pred  	%p3, %p2, %p1;
	@%p3 bra 	$L__BB0_2;
	cvta.to.global.u64 	%rd7, %rd3;
	cvta.to.global.u64 	%rd8, %rd4;
	mad.lo.s64 	%rd9, %rd5, %rd1, %rd2;
	shl.b64 	%rd10, %rd9, 2;
	add.s64 	%rd11, %rd7, %rd10;
	ld.global.f32 	%f2, [%rd11];
	ld.global.f32 	%f3, [%rd11+4];
	shl.b64 	%rd12, %rd5, 2;
	add.s64 	%rd13, %rd11, %rd12;
	ld.global.f32 	%f4, [%rd13];
	ld.global.f32 	%f5, [%rd13+4];
	setp.gt.f32 	%p4, %f2, %f1;
	selp.u64 	%rd14, 1, 0, %p4;
	setp.gt.f32 	%p5, %f3, %f1;
	selp.b64 	%rd15, 3, 2, %p4;
	selp.b64 	%rd16, %rd15, %rd14, %p5;
	setp.gt.f32 	%p6, %f4, %f1;
	or.b64  	%rd17, %rd16, 4;
	selp.b64 	%rd18, %rd17, %rd16, %p6;
	setp.gt.f32 	%p7, %f5, %f1;
	or.b64  	%rd19, %rd18, 8;
	selp.b64 	%rd20, %rd19, %rd18, %p7;
	cvt.rn.f32.u64 	%f6, %rd20;
	add.s64 	%rd21, %rd8, %rd10;
	st.global.f32 	[%rd21], %f6;
$L__BB0_2:
	ret;

}


// ===== COMPILED SASS (sm_100) =====

	.target	sm_100

	.elftype	@"ET_EXEC"


//--------------------- .note.nv.tkinfo           --------------------------
	.section	.note.nv.tkinfo,"",@"SHT_NOTE"
	.sectionflags	@"SHF_NOTE_NV_TKINFO"
	.tkinfo
        /*0018*/ 	.word	0x00000002
        /*0030*/ 	.string	""
        /*0030*/ 	.string	"ptxas"
        /*0030*/ 	.string	"Cuda compilation tools, release 13.0, V13.0.88"
        /*0030*/ 	.string	"Build cuda_13.0.r13.0/compiler.36424714_0"
        /*0030*/ 	.string	"-arch sm_100 -m 64 "



//--------------------- .note.nv.cuinfo           --------------------------
	.section	.note.nv.cuinfo,"",@"SHT_NOTE"
	.sectionflags	@"SHF_NOTE_NV_CUINFO"
        /*0018*/ 	.short	0x0002
        /*001a*/ 	.short	0x0064
        /*001c*/ 	.short	0x0082
	.zero		2


//--------------------- .nv.info                  --------------------------
	.section	.nv.info,"",@"SHT_CUDA_INFO"
	.align	4


	//----- nvinfo : EIATTR_REGCOUNT
	.align		4
        /*0000*/ 	.byte	0x04, 0x2f
        /*0002*/ 	.short	(.L_1 - .L_0)
	.align		4
.L_0:
        /*0004*/ 	.word	index@(saxpy)
        /*0008*/ 	.word	0x0000000d


	//----- nvinfo : EIATTR_FRAME_SIZE
	.align		4
.L_1:
        /*000c*/ 	.byte	0x04, 0x11
        /*000e*/ 	.short	(.L_3 - .L_2)
	.align		4
.L_2:
        /*0010*/ 	.word	index@(saxpy)
        /*0014*/ 	.word	0x00000000


	//----- nvinfo : EIATTR_MIN_STACK_SIZE
	.align		4
.L_3:
        /*0018*/ 	.byte	0x04, 0x12
        /*001a*/ 	.short	(.L_5 - .L_4)
	.align		4
.L_4:
        /*001c*/ 	.word	index@(saxpy)
        /*0020*/ 	.word	0x00000000
.L_5:


//--------------------- .nv.compat                --------------------------
	.section	.nv.compat,"",@"SHT_CUDA_COMPAT_INFO"
	.align	4
        /*0000*/ 	.byte	0x02, 0x09, 0x00, 0x00, 0x02, 0x02, 0x01, 0x00, 0x02, 0x05, 0x05, 0x00, 0x03, 0x07, 0x01, 0x01
        /*0010*/ 	.byte	0x02, 0x03, 0x00, 0x00, 0x02, 0x06, 0x01, 0x00, 0x04, 0x0b, 0x08, 0x00, 0x09, 0x00, 0x00, 0x00
        /*0020*/ 	.byte	0x00, 0x00, 0x00, 0x00


//--------------------- .nv.info.saxpy            --------------------------
	.section	.nv.info.saxpy,"",@"SHT_CUDA_INFO"
	.sectionflags	@""
	.align	4


	//----- nvinfo : EIATTR_CUDA_API_VERSION
	.align		4
        /*0000*/ 	.byte	0x04, 0x37
        /*0002*/ 	.short	(.L_7 - .L_6)
.L_6:
        /*0004*/ 	.word	0x00000082


	//----- nvinfo : EIATTR_KPARAM_INFO
	.align		4
.L_7:
        /*0008*/ 	.byte	0x04, 0x17
        /*000a*/ 	.short	(.L_9 - .L_8)
.L_8:
        /*000c*/ 	.word	0x00000000
        /*0010*/ 	.short	0x0005
        /*0012*/ 	.short	0x0028
        /*0014*/ 	.byte	0x00, 0xf0, 0x11, 0x00


	//----- nvinfo : EIATTR_KPARAM_INFO
	.align		4
.L_9:
        /*0018*/ 	.byte	0x04, 0x17
        /*001a*/ 	.short	(.L_11 - .L_10)
.L_10:
        /*001c*/ 	.word	0x00000000
        /*0020*/ 	.short	0x0004
        /*0022*/ 	.short	0x0020
        /*0024*/ 	.byte	0x00, 0xf0, 0x21, 0x00


	//----- nvinfo : EIATTR_KPARAM_INFO
	.align		4
.L_11:
        /*0028*/ 	.byte	0x04, 0x17
        /*002a*/ 	.short	(.L_13 - .L_12)
.L_12:
        /*002c*/ 	.word	0x00000000
        /*0030*/ 	.short	0x0003
        /*0032*/ 	.short	0x0018
        /*0034*/ 	.byte	0x00, 0xf0, 0x21, 0x00


	//----- nvinfo : EIATTR_KPARAM_INFO
	.align		4
.L_13:
        /*0038*/ 	.byte	0x04, 0x17
        /*003a*/ 	.short	(.L_15 - .L_14)
.L_14:
        /*003c*/ 	.word	0x00000000
        /*0040*/ 	.short	0x0002
        /*0042*/ 	.short	0x0010
        /*0044*/ 	.byte	0x00, 0xf0, 0x21, 0x00


	//----- nvinfo : EIATTR_KPARAM_INFO
	.align		4
.L_15:
        /*0048*/ 	.byte	0x04, 0x17
        /*004a*/ 	.short	(.L_17 - .L_16)
.L_16:
        /*004c*/ 	.word	0x00000000
        /*0050*/ 	.short	0x0001
        /*0052*/ 	.short	0x0008
        /*0054*/ 	.byte	0x00, 0xf5, 0x21, 0x00


	//----- nvinfo : EIATTR_KPARAM_INFO
	.align		4
.L_17:
        /*0058*/ 	.byte	0x04, 0x17
        /*005a*/ 	.short	(.L_19 - .L_18)
.L_18:
        /*005c*/ 	.word	0x00000000
        /*0060*/ 	.short	0x0000
        /*0062*/ 	.short	0x0000
        /*0064*/ 	.byte	0x00, 0xf5, 0x21, 0x00


	//----- nvinfo : EIATTR_SPARSE_MMA_MASK
	.align		4
.L_19:
        /*0068*/ 	.byte	0x03, 0x50
        /*006a*/ 	.short	0x0000


	//----- nvinfo : EIATTR_MAXREG_COUNT
	.align		4
        /*006c*/ 	.byte	0x03, 0x1b
        /*006e*/ 	.short	0x00ff


	//----- nvinfo : EIATTR_MERCURY_ISA_VERSION
	.align		4
        /*0070*/ 	.byte	0x03, 0x5f
        /*0072*/ 	.short	0x0101


	//----- nvinfo : EIATTR_VRC_CTA_INIT_COUNT
	.align		4
        /*0074*/ 	.byte	0x02, 0x4a
	.zero		1
	.zero		1


	//----- nvinfo : EIATTR_EXIT_INSTR_OFFSETS
	.align		4
        /*0078*/ 	.byte	0x04, 0x1c
        /*007a*/ 	.short	(.L_21 - .L_20)


	//   ....[0]....
.L_20:
        /*007c*/ 	.word	0x000000f0


	//   ....[1]....
        /*0080*/ 	.word	0x000002f0


	//----- nvinfo : EIATTR_CBANK_PARAM_SIZE
	.align		4
.L_21:
        /*0084*/ 	.byte	0x03, 0x19
        /*0086*/ 	.short	0x002c


	//----- nvinfo : EIATTR_PARAM_CBANK
	.align		4
        /*0088*/ 	.byte	0x04, 0x0a
        /*008a*/ 	.short	(.L_23 - .L_22)
	.align		4
.L_22:
        /*008c*/ 	.word	index@(.nv.constant0.saxpy)
        /*0090*/ 	.short	0x0380
        /*0092*/ 	.short	0x002c


	//----- nvinfo : EIATTR_SW_WAR
	.align		4
.L_23:
        /*0094*/ 	.byte	0x04, 0x36
        /*0096*/ 	.short	(.L_25 - .L_24)
.L_24:
        /*0098*/ 	.word	0x00000008
.L_25:


//--------------------- .nv.callgraph             --------------------------
	.section	.nv.callgraph,"",@"SHT_CUDA_CALLGRAPH"
	.align	4
	.sectionentsize	8
	.align		4
        /*0000*/ 	.word	0x00000000
	.align		4
        /*0004*/ 	.word	0xffffffff
	.align		4
        /*0008*/ 	.word	0x00000000
	.align		4
        /*000c*/ 	.word	0xfffffffe
	.align		4
        /*0010*/ 	.word	0x00000000
	.align		4
        /*0014*/ 	.word	0xfffffffd
	.align		4
        /*0018*/ 	.word	0x00000000
	.align		4
        /*001c*/ 	.word	0xfffffffc


//--------------------- .text.saxpy               --------------------------
	.section	.text.saxpy,"ax",@progbits
	.align	128
        .global         saxpy
        .type           saxpy,@function
        .size           saxpy,(.L_x_1 - saxpy)
        .other          saxpy,@"STO_CUDA_ENTRY STV_DEFAULT"
saxpy:
.text.saxpy:
[----:B------:R-:W-:Y:S01]  /*0000*/  LDC R1, c[0x0][0x37c] ;  /* 0x0000df00ff017b82 */ /* 0x000fe20000000800 */
[----:B------:R-:W0:Y:S07]  /*0010*/  S2R R0, SR_TID.Y ;  /* 0x0000000000007919 */ /* 0x000e2e0000002200 */
[----:B------:R-:W0:Y:S01]  /*0020*/  S2UR UR4, SR_CTAID.Y ;  /* 0x00000000000479c3 */ /* 0x000e220000002600 */
[----:B------:R-:W1:Y:S01]  /*0030*/  LDCU.64 UR6, c[0x0][0x3a0] ;  /* 0x00007400ff0677ac */ /* 0x000e620008000a00 */
[----:B------:R-:W2:Y:S06]  /*0040*/  S2R R3, SR_TID.X ;  /* 0x0000000000037919 */ /* 0x000eac0000002100 */
[----:B------:R-:W0:Y:S08]  /*0050*/  LDC R5, c[0x0][0x364] ;  /* 0x0000d900ff057b82 */ /* 0x000e300000000800 */
[----:B------:R-:W2:Y:S08]  /*0060*/  S2UR UR5, SR_CTAID.X ;  /* 0x00000000000579c3 */ /* 0x000eb00000002500 */
[----:B------:R-:W2:Y:S08]  /*0070*/  LDC R2, c[0x0][0x360] ;  /* 0x0000d800ff027b82 */ /* 0x000eb00000000800 */
[----:B------:R-:W3:Y:S01]  /*0080*/  LDC.64 R6, c[0x0][0x398] ;  /* 0x0000e600ff067b82 */ /* 0x000ee20000000a00 */
[----:B0-----:R-:W-:-:S05]  /*0090*/  IMAD R5, R5, UR4, R0 ;  /* 0x0000000405057c24 */ /* 0x001fca000f8e0200 */
[----:B-1----:R-:W-:-:S04]  /*00a0*/  ISETP.GE.U32.AND P0, PT, R5, UR6, PT ;  /* 0x0000000605007c0c */ /* 0x002fc8000bf06070 */
[----:B------:R-:W-:Y:S01]  /*00b0*/  ISETP.GE.U32.AND.EX P0, PT, RZ, UR7, PT, P0 ;  /* 0x00000007ff007c0c */ /* 0x000fe2000bf06100 */
[----:B--2---:R-:W-:-:S05]  /*00c0*/  IMAD R2, R2, UR5, R3 ;  /* 0x0000000502027c24 */ /* 0x004fca000f8e0203 */
[----:B---3--:R-:W-:-:S04]  /*00d0*/  ISETP.GE.U32.AND P1, PT, R2, R6, PT ;  /* 0x000000060200720c */ /* 0x008fc80003f26070 */
[----:B------:R-:W-:-:S13]  /*00e0*/  ISETP.GE.U32.OR.EX P0, PT, RZ, R7, P0, P1 ;  /* 0x00000007ff00720c */ /* 0x000fda0000706510 */
[----:B------:R-:W-:Y:S05]  /*00f0*/  @P0 EXIT ;  /* 0x000000000000094d */ /* 0x000fea0003800000 */
[----:B------:R-:W0:Y:S01]  /*0100*/  LDCU.128 UR8, c[0x0][0x380] ;  /* 0x00007000ff0877ac */ /* 0x000e220008000c00 */
[----:B------:R-:W-:Y:S01]  /*0110*/  IMAD.MOV.U32 R3, RZ, RZ, RZ ;  /* 0x000000ffff037224 */ /* 0x000fe200078e00ff */
[----:B------:R-:W1:Y:S01]  /*0120*/  LDCU.64 UR4, c[0x0][0x358] ;  /* 0x00006b00ff0477ac */ /* 0x000e620008000a00 */
[C---:B------:R-:W-:Y:S01]  /*0130*/  IMAD.WIDE.U32 R2, R5.reuse, R6, R2 ;  /* 0x0000000605027225 */ /* 0x040fe200078e0002 */
[----:B------:R-:W2:Y:S03]  /*0140*/  LDCU UR6, c[0x0][0x3a8] ;  /* 0x00007500ff0677ac */ /* 0x000ea60008000800 */
[----:B------:R-:W-:Y:S02]  /*0150*/  IMAD R9, R5, R7, R3 ;  /* 0x0000000705097224 */ /* 0x000fe400078e0203 */
[----:B------:R-:W-:-:S03]  /*0160*/  IMAD.SHL.U32 R8, R2, 0x4, RZ ;  /* 0x0000000402087824 */ /* 0x000fc600078e00ff */
[----:B------:R-:W-:Y:S02]  /*0170*/  SHF.L.U64.HI R9, R2, 0x2, R9 ;  /* 0x0000000202097819 */ /* 0x000fe40000010209 */
[----:B0-----:R-:W-:-:S04]  /*0180*/  IADD3 R4, P0, PT, R8, UR8, RZ ;  /* 0x0000000808047c10 */ /* 0x001fc8000ff1e0ff */
[----:B------:R-:W-:Y:S02]  /*0190*/  IADD3.X R5, PT, PT, R9, UR9, RZ, P0, !PT ;  /* 0x0000000909057c10 */ /* 0x000fe400087fe4ff */
[----:B------:R-:W-:-:S03]  /*01a0*/  LEA R2, P0, R6, R4, 0x2 ;  /* 0x0000000406027211 */ /* 0x000fc600078010ff */
[----:B-1----:R-:W2:Y:S01]  /*01b0*/  LDG.E R10, desc[UR4][R4.64+0x4] ;  /* 0x00000404040a7981 */ /* 0x002ea2000c1e1900 */
[----:B------:R-:W-:-:S03]  /*01c0*/  LEA.HI.X R3, R6, R5, R7, 0x2, P0 ;  /* 0x0000000506037211 */ /* 0x000fc600000f1407 */
[----:B------:R-:W3:Y:S04]  /*01d0*/  LDG.E R0, desc[UR4][R4.64] ;  /* 0x0000000404007981 */ /* 0x000ee8000c1e1900 */
[----:B------:R-:W4:Y:S04]  /*01e0*/  LDG.E R6, desc[UR4][R2.64] ;  /* 0x0000000402067981 */ /* 0x000f28000c1e1900 */
[----:B------:R0:W5:Y:S02]  /*01f0*/  LDG.E R7, desc[UR4][R2.64+0x4] ;  /* 0x0000040402077981 */ /* 0x000164000c1e1900 */
[----:B0-----:R-:W-:Y:S01]  /*0200*/  IMAD.MOV.U32 R3, RZ, RZ, RZ ;  /* 0x000000ffff037224 */ /* 0x001fe200078e00ff */
[----:B--2---:R-:W-:-:S02]  /*0210*/  FSETP.GT.AND P1, PT, R10, UR6, PT ;  /* 0x000000060a007c0b */ /* 0x004fc4000bf24000 */
[----:B---3--:R-:W-:Y:S02]  /*0220*/  FSETP.GT.AND P0, PT, R0, UR6, PT ;  /* 0x0000000600007c0b */ /* 0x008fe4000bf04000 */
[----:B----4-:R-:W-:Y:S01]  /*0230*/  FSETP.GT.AND P2, PT, R6, UR6, PT ;  /* 0x0000000606007c0b */ /* 0x010fe2000bf44000 */
[----:B------:R-:W-:Y:S01]  /*0240*/  IMAD.MOV.U32 R6, RZ, RZ, 0x3 ;  /* 0x00000003ff067424 */ /* 0x000fe200078e00ff */
[----:B-----5:R-:W-:Y:S02]  /*0250*/  FSETP.GT.AND P3, PT, R7, UR6, PT ;  /* 0x0000000607007c0b */ /* 0x020fe4000bf64000 */
[----:B------:R-:W-:-:S05]  /*0260*/  SEL R0, RZ, 0x1, !P0 ;  /* 0x00000001ff007807 */ /* 0x000fca0004000000 */
[----:B------:R-:W-:-:S04]  /*0270*/  @P1 SEL R0, R6, 0x2, P0 ;  /* 0x0000000206001807 */ /* 0x000fc80000000000 */
[----:B------:R-:W-:-:S04]  /*0280*/  @P2 LOP3.LUT R0, R0, 0x4, RZ, 0xfc, !PT ;  /* 0x0000000400002812 */ /* 0x000fc800078efcff */
[----:B------:R-:W-:-:S05]  /*0290*/  @P3 LOP3.LUT R0, R0, 0x8, RZ, 0xfc, !PT ;  /* 0x0000000800003812 */ /* 0x000fca00078efcff */
[----:B------:R-:W-:-:S04]  /*02a0*/  IMAD.MOV.U32 R2, RZ, RZ, R0 ;  /* 0x000000ffff027224 */ /* 0x000fc800078e0000 */
[----:B------:R-:W0:Y:S01]  /*02b0*/  I2F.U64 R3, R2 ;  /* 0x0000000200037312 */ /* 0x000e220000301000 */
[----:B------:R-:W-:-:S04]  /*02c0*/  IADD3 R4, P0, PT, R8, UR10, RZ ;  /* 0x0000000a08047c10 */ /* 0x000fc8000ff1e0ff */
[----:B------:R-:W-:-:S05]  /*02d0*/  IADD3.X R5, PT, PT, R9, UR11, RZ, P0, !PT ;  /* 0x0000000b09057c10 */ /* 0x000fca00087fe4ff */
[----:B0-----:R-:W-:Y:S01]  /*02e0*/  STG.E desc[UR4][R4.64], R3 ;  /* 0x0000000304007986 */ /* 0x001fe2000c101904 */
[----:B------:R-:W-:Y:S05]  /*02f0*/  EXIT ;  /* 0x000000000000794d */ /* 0x000fea0003800000 */
.L_x_0:
[----:B------:R-:W-:-:S00]  /*0300*/  BRA `(.L_x_0) ;  /* 0xfffffffc00fc7947 */ /* 0x000fc0000383ffff */
[----:B------:R-:W-:-:S00]  /*0310*/  NOP ;  /* 0x0000000000007918 */ /* 0x000fc00000000000 */
        /* <DEDUP_REMOVED lines=14> */
.L_x_1:


//--------------------- .nv.shared.reserved.0     --------------------------
	.section	.nv.shared.reserved.0,"aw",@nobits
	.weak		__nv_reservedSMEM_offset_0_alias
	.size		__nv_reservedSMEM_offset_0_alias, 0, 64
	.other		__nv_reservedSMEM_offset_0_alias,@"STO_CUDA_RESERVED_SHARED STV_DEFAULT"
__nv_reservedSMEM_offset_0_alias:
	.zero		0
	.zero		64


//--------------------- .nv.constant0.saxpy       --------------------------
	.section	.nv.constant0.saxpy,"a",@progbits
	.sectionflags	@""
	.align	4
.nv.constant0.saxpy:
	.zero		940


//--------------------- SYMBOLS --------------------------

	.type		.nv.reservedSmem.offset0,@object
	.size		.nv.reservedSmem.offset0,0x4
